//
// Generated by NVIDIA NVVM Compiler
//
// Compiler Build ID: CL-36424714
// Cuda compilation tools, release 13.0, V13.0.88
// Based on NVVM 20.0.0
//

.version 9.0
.target sm_100
.address_size 64

	// .globl	_Z6kernelv
.extern .func  (.param .b32 func_retval0) vprintf
(
	.param .b64 vprintf_param_0,
	.param .b64 vprintf_param_1
)
;
.global .align 1 .b8 $str[4] = {37, 100, 10};

.visible .entry _Z6kernelv()
{
	.local .align 8 .b8 	__local_depot0[8];
	.reg .b64 	%SP;
	.reg .b64 	%SPL;
	.reg .b32 	%r<7>;
	.reg .b64 	%rd<5>;

	mov.u64 	%SPL, __local_depot0;
	cvta.local.u64 	%SP, %SPL;
	add.u64 	%rd1, %SP, 0;
	add.u64 	%rd2, %SPL, 0;
	mov.u32 	%r1, %ntid.x;
	mov.u32 	%r2, %ctaid.x;
	mov.u32 	%r3, %tid.x;
	mad.lo.s32 	%r4, %r1, %r2, %r3;
	st.local.u32 	[%rd2], %r4;
	mov.u64 	%rd3, $str;
	cvta.global.u64 	%rd4, %rd3;
	{ // callseq 0, 0
	.param .b64 param0;
	st.param.b64 	[param0], %rd4;
	.param .b64 param1;
	st.param.b64 	[param1], %rd1;
	.param .b32 retval0;
	call.uni (retval0), 
	vprintf, 
	(
	param0, 
	param1
	);
	ld.param.b32 	%r5, [retval0];
	} // callseq 0
	ret;

}


// ===== COMPILED SASS (sm_100) =====

	.target	sm_100

	.elftype	@"ET_EXEC"


//--------------------- .note.nv.tkinfo           --------------------------
	.section	.note.nv.tkinfo,"",@"SHT_NOTE"
	.sectionflags	@"SHF_NOTE_NV_TKINFO"
	.tkinfo
        /*0018*/ 	.word	0x00000002
        /*0030*/ 	.string	""
        /*0030*/ 	.string	"ptxas"
        /*0030*/ 	.string	"Cuda compilation tools, release 13.0, V13.0.88"
        /*0030*/ 	.string	"Build cuda_13.0.r13.0/compiler.36424714_0"
        /*0030*/ 	.string	"-arch sm_100 -m 64 "



//--------------------- .note.nv.cuinfo           --------------------------
	.section	.note.nv.cuinfo,"",@"SHT_NOTE"
	.sectionflags	@"SHF_NOTE_NV_CUINFO"
        /*0018*/ 	.short	0x0002
        /*001a*/ 	.short	0x0064
        /*001c*/ 	.short	0x0082
	.zero		2


//--------------------- .nv.info                  --------------------------
	.section	.nv.info,"",@"SHT_CUDA_INFO"
	.align	4


	//----- nvinfo : EIATTR_REGCOUNT
	.align		4
        /*0000*/ 	.byte	0x04, 0x2f
        /*0002*/ 	.short	(.L_2 - .L_1)
	.align		4
.L_1:
        /*0004*/ 	.word	index@(_Z6kernelv)
        /*0008*/ 	.word	0x00000018


	//----- nvinfo : EIATTR_FRAME_SIZE
	.align		4
.L_2:
        /*000c*/ 	.byte	0x04, 0x11
        /*000e*/ 	.short	(.L_4 - .L_3)
	.align		4
.L_3:
        /*0010*/ 	.word	index@(_Z6kernelv)
        /*0014*/ 	.word	0x00000008


	//----- nvinfo : EIATTR_MIN_STACK_SIZE
	.align		4
.L_4:
        /*0018*/ 	.byte	0x04, 0x12
        /*001a*/ 	.short	(.L_6 - .L_5)
	.align		4
.L_5:
        /*001c*/ 	.word	index@(_Z6kernelv)
        /*0020*/ 	.word	0x00000008
.L_6:


//--------------------- .nv.compat                --------------------------
	.section	.nv.compat,"",@"SHT_CUDA_COMPAT_INFO"
	.align	4
        /*0000*/ 	.byte	0x02, 0x09, 0x00, 0x00, 0x02, 0x02, 0x01, 0x00, 0x02, 0x05, 0x05, 0x00, 0x03, 0x07, 0x01, 0x01
        /*0010*/ 	.byte	0x02, 0x03, 0x00, 0x00, 0x02, 0x06, 0x01, 0x00, 0x04, 0x0b, 0x08, 0x00, 0x09, 0x00, 0x00, 0x00
        /*0020*/ 	.byte	0x00, 0x00, 0x00, 0x00


//--------------------- .nv.info._Z6kernelv       --------------------------
	.section	.nv.info._Z6kernelv,"",@"SHT_CUDA_INFO"
	.sectionflags	@""
	.align	4


	//----- nvinfo : EIATTR_CUDA_API_VERSION
	.align		4
        /*0000*/ 	.byte	0x04, 0x37
        /*0002*/ 	.short	(.L_8 - .L_7)
.L_7:
        /*0004*/ 	.word	0x00000082


	//----- nvinfo : EIATTR_SPARSE_MMA_MASK
	.align		4
.L_8:
        /*0008*/ 	.byte	0x03, 0x50
        /*000a*/ 	.short	0x0000


	//----- nvinfo : EIATTR_MAXREG_COUNT
	.align		4
        /*000c*/ 	.byte	0x03, 0x1b
        /*000e*/ 	.short	0x00ff


	//----- nvinfo : EIATTR_EXTERNS
	.align		4
        /*0010*/ 	.byte	0x04, 0x0f
        /*0012*/ 	.short	(.L_10 - .L_9)


	//   ....[0]....
	.align		4
.L_9:
        /*0014*/ 	.word	index@(vprintf)


	//----- nvinfo : EIATTR_MERCURY_ISA_VERSION
	.align		4
.L_10:
        /*0018*/ 	.byte	0x03, 0x5f
        /*001a*/ 	.short	0x0101


	//----- nvinfo : EIATTR_VRC_CTA_INIT_COUNT
	.align		4
        /*001c*/ 	.byte	0x02, 0x4a
	.zero		1
	.zero		1


	//----- nvinfo : EIATTR_SYSCALL_OFFSETS
	.align		4
        /*0020*/ 	.byte	0x04, 0x46
        /*0022*/ 	.short	(.L_12 - .L_11)


	//   ....[0]....
.L_11:
        /*0024*/ 	.word	0x00000110


	//----- nvinfo : EIATTR_EXIT_INSTR_OFFSETS
	.align		4
.L_12:
        /*0028*/ 	.byte	0x04, 0x1c
        /*002a*/ 	.short	(.L_14 - .L_13)


	//   ....[0]....
.L_13:
        /*002c*/ 	.word	0x00000120


	//----- nvinfo : EIATTR_SW_WAR
	.align		4
.L_14:
        /*0030*/ 	.byte	0x04, 0x36
        /*0032*/ 	.short	(.L_16 - .L_15)
.L_15:
        /*0034*/ 	.word	0x00000008
.L_16:


//--------------------- .nv.callgraph             --------------------------
	.section	.nv.callgraph,"",@"SHT_CUDA_CALLGRAPH"
	.align	4
	.sectionentsize	8
	.align		4
        /*0000*/ 	.word	0x00000000
	.align		4
        /*0004*/ 	.word	0xffffffff
	.align		4
        /*0008*/ 	.word	index@(_Z6kernelv)
	.align		4
        /*000c*/ 	.word	index@(vprintf)
	.align		4
        /*0010*/ 	.word	0x00000000
	.align		4
        /*0014*/ 	.word	0xfffffffe
	.align		4
        /*0018*/ 	.word	0x00000000
	.align		4
        /*001c*/ 	.word	0xfffffffd
	.align		4
        /*0020*/ 	.word	0x00000000
	.align		4
        /*0024*/ 	.word	0xfffffffc


//--------------------- .nv.constant4             --------------------------
	.section	.nv.constant4,"a",@progbits
	.align	8
	.align		8
.nv.constant4:
        /*0000*/ 	.dword	vprintf
	.align		8
        /*0008*/ 	.dword	$str


//--------------------- .text._Z6kernelv          --------------------------
	.section	.text._Z6kernelv,"ax",@progbits
	.align	128
        .global         _Z6kernelv
        .type           _Z6kernelv,@function
        .size           _Z6kernelv,(.L_x_2 - _Z6kernelv)
        .other          _Z6kernelv,@"STO_CUDA_ENTRY STV_DEFAULT"
_Z6kernelv:
.text._Z6kernelv:
[----:B------:R-:W0:Y:S01]  /*0000*/  LDC R1, c[0x0][0x37c] ;  /* 0x0000df00ff017b82 */ /* 0x000e220000000800 */
[----:B------:R-:W1:Y:S01]  /*0010*/  S2R R0, SR_CTAID.X ;  /* 0x0000000000007919 */ /* 0x000e620000002500 */
[----:B------:R-:W2:Y:S01]  /*0020*/  LDCU UR5, c[0x0][0x2fc] ;  /* 0x00005f80ff0577ac */ /* 0x000ea20008000800 */
[----:B------:R-:W-:Y:S01]  /*0030*/  MOV R2, 0x0 ;  /* 0x0000000000027802 */ /* 0x000fe20000000f00 */
[----:B0-----:R-:W-:Y:S01]  /*0040*/  VIADD R1, R1, 0xfffffff8 ;  /* 0xfffffff801017836 */ /* 0x001fe20000000000 */
[----:B------:R-:W1:Y:S01]  /*0050*/  S2R R3, SR_TID.X ;  /* 0x0000000000037919 */ /* 0x000e620000002100 */
[----:B------:R-:W1:Y:S01]  /*0060*/  LDCU UR6, c[0x0][0x360] ;  /* 0x00006c00ff0677ac */ /* 0x000e620008000800 */
[----:B------:R-:W0:Y:S02]  /*0070*/  LDCU UR4, c[0x0][0x2f8] ;  /* 0x00005f00ff0477ac */ /* 0x000e240008000800 */
[----:B0-----:R-:W-:-:S05]  /*0080*/  IADD3 R6, P0, PT, R1, UR4, RZ ;  /* 0x0000000401067c10 */ /* 0x001fca000ff1e0ff */
[----:B--2---:R-:W-:Y:S02]  /*0090*/  IMAD.X R7, RZ, RZ, UR5, P0 ;  /* 0x00000005ff077e24 */ /* 0x004fe400080e06ff */
[----:B-1----:R-:W-:Y:S01]  /*00a0*/  IMAD R0, R0, UR6, R3 ;  /* 0x0000000600007c24 */ /* 0x002fe2000f8e0203 */
[----:B------:R-:W0:Y:S01]  /*00b0*/  LDCU.64 UR6, c[0x4][0x8] ;  /* 0x01000100ff0677ac */ /* 0x000e220008000a00 */
[----:B------:R-:W1:Y:S03]  /*00c0*/  LDC.64 R2, c[0x4][R2] ;  /* 0x0100000002027b82 */ /* 0x000e660000000a00 */
[----:B------:R2:W-:Y:S01]  /*00d0*/  STL [R1], R0 ;  /* 0x0000000001007387 */ /* 0x0005e20000100800 */
[----:B0-----:R-:W-:Y:S01]  /*00e0*/  IMAD.U32 R4, RZ, RZ, UR6 ;  /* 0x00000006ff047e24 */ /* 0x001fe2000f8e00ff */
[----:B--2---:R-:W-:-:S07]  /*00f0*/  MOV R5, UR7 ;  /* 0x0000000700057c02 */ /* 0x004fce0008000f00 */
[----:B------:R-:W-:-:S07]  /*0100*/  LEPC R20, `(.L_x_0) ;  /* 0x000000001014794e */ /* 0x000fce0000000000 */
[----:B-1----:R-:W-:Y:S05]  /*0110*/  CALL.ABS.NOINC R2 ;  /* 0x0000000002007343 */ /* 0x002fea0003c00000 */
.L_x_0:
[----:B------:R-:W-:Y:S05]  /*0120*/  EXIT ;  /* 0x000000000000794d */ /* 0x000fea0003800000 */
.L_x_1:
[----:B------:R-:W-:-:S00]  /*0130*/  BRA `(.L_x_1) ;  /* 0xfffffffc00fc7947 */ /* 0x000fc0000383ffff */
[----:B------:R-:W-:-:S00]  /*0140*/  NOP ;  /* 0x0000000000007918 */ /* 0x000fc00000000000 */
        /* <DEDUP_REMOVED lines=11> */
.L_x_2:


//--------------------- .nv.global.init           --------------------------
	.section	.nv.global.init,"aw",@progbits
.nv.global.init:
	.type		$str,@object
	.size		$str,(.L_0 - $str)
$str:
        /*0000*/ 	.byte	0x25, 0x64, 0x0a, 0x00
.L_0:


//--------------------- .nv.shared.reserved.0     --------------------------
	.section	.nv.shared.reserved.0,"aw",@nobits
	.weak		__nv_reservedSMEM_offset_0_alias
	.size		__nv_reservedSMEM_offset_0_alias, 0, 64
	.other		__nv_reservedSMEM_offset_0_alias,@"STO_CUDA_RESERVED_SHARED STV_DEFAULT"
__nv_reservedSMEM_offset_0_alias:
	.zero		0
	.zero		64


//--------------------- .nv.constant0._Z6kernelv  --------------------------
	.section	.nv.constant0._Z6kernelv,"a",@progbits
	.sectionflags	@""
	.align	4
.nv.constant0._Z6kernelv:
	.zero		896


//--------------------- SYMBOLS --------------------------

	.type		.nv.reservedSmem.offset0,@object
	.size		.nv.reservedSmem.offset0,0x4
	.type		vprintf,@function
